//
// Generated by NVIDIA NVVM Compiler
//
// Compiler Build ID: CL-36424714
// Cuda compilation tools, release 13.0, V13.0.88
// Based on NVVM 20.0.0
//

.version 9.0
.target sm_100
.address_size 64

	// .globl	_Z12vecMulKernelPiS_S_i

.visible .entry _Z12vecMulKernelPiS_S_i(
	.param .u64 .ptr .align 1 _Z12vecMulKernelPiS_S_i_param_0,
	.param .u64 .ptr .align 1 _Z12vecMulKernelPiS_S_i_param_1,
	.param .u64 .ptr .align 1 _Z12vecMulKernelPiS_S_i_param_2,
	.param .u32 _Z12vecMulKernelPiS_S_i_param_3
)
{
	.reg .pred 	%p<2>;
	.reg .b32 	%r<9>;
	.reg .b64 	%rd<11>;

	ld.param.u64 	%rd1, [_Z12vecMulKernelPiS_S_i_param_0];
	ld.param.u64 	%rd2, [_Z12vecMulKernelPiS_S_i_param_1];
	ld.param.u64 	%rd3, [_Z12vecMulKernelPiS_S_i_param_2];
	ld.param.u32 	%r2, [_Z12vecMulKernelPiS_S_i_param_3];
	mov.u32 	%r3, %ctaid.x;
	mov.u32 	%r4, %ntid.x;
	mov.u32 	%r5, %tid.x;
	mad.lo.s32 	%r1, %r3, %r4, %r5;
	setp.ge.s32 	%p1, %r1, %r2;
	@%p1 bra 	$L__BB0_2;
	cvta.to.global.u64 	%rd4, %rd1;
	cvta.to.global.u64 	%rd5, %rd2;
	cvta.to.global.u64 	%rd6, %rd3;
	mul.wide.s32 	%rd7, %r1, 4;
	add.s64 	%rd8, %rd4, %rd7;
	ld.global.u32 	%r6, [%rd8];
	add.s64 	%rd9, %rd5, %rd7;
	ld.global.u32 	%r7, [%rd9];
	mul.lo.s32 	%r8, %r7, %r6;
	add.s64 	%rd10, %rd6, %rd7;
	st.global.u32 	[%rd10], %r8;
$L__BB0_2:
	ret;

}


// ===== COMPILED SASS (sm_100) =====

	.target	sm_100

	.elftype	@"ET_EXEC"


//--------------------- .note.nv.tkinfo           --------------------------
	.section	.note.nv.tkinfo,"",@"SHT_NOTE"
	.sectionflags	@"SHF_NOTE_NV_TKINFO"
	.tkinfo
        /*0018*/ 	.word	0x00000002
        /*0030*/ 	.string	""
        /*0030*/ 	.string	"ptxas"
        /*0030*/ 	.string	"Cuda compilation tools, release 13.0, V13.0.88"
        /*0030*/ 	.string	"Build cuda_13.0.r13.0/compiler.36424714_0"
        /*0030*/ 	.string	"-arch sm_100 -m 64 "



//--------------------- .note.nv.cuinfo           --------------------------
	.section	.note.nv.cuinfo,"",@"SHT_NOTE"
	.sectionflags	@"SHF_NOTE_NV_CUINFO"
        /*0018*/ 	.short	0x0002
        /*001a*/ 	.short	0x0064
        /*001c*/ 	.short	0x0082
	.zero		2


//--------------------- .nv.info                  --------------------------
	.section	.nv.info,"",@"SHT_CUDA_INFO"
	.align	4


	//----- nvinfo : EIATTR_REGCOUNT
	.align		4
        /*0000*/ 	.byte	0x04, 0x2f
        /*0002*/ 	.short	(.L_1 - .L_0)
	.align		4
.L_0:
        /*0004*/ 	.word	index@(_Z12vecMulKernelPiS_S_i)
        /*0008*/ 	.word	0x0000000c


	//----- nvinfo : EIATTR_FRAME_SIZE
	.align		4
.L_1:
        /*000c*/ 	.byte	0x04, 0x11
        /*000e*/ 	.short	(.L_3 - .L_2)
	.align		4
.L_2:
        /*0010*/ 	.word	index@(_Z12vecMulKernelPiS_S_i)
        /*0014*/ 	.word	0x00000000


	//----- nvinfo : EIATTR_MIN_STACK_SIZE
	.align		4
.L_3:
        /*0018*/ 	.byte	0x04, 0x12
        /*001a*/ 	.short	(.L_5 - .L_4)
	.align		4
.L_4:
        /*001c*/ 	.word	index@(_Z12vecMulKernelPiS_S_i)
        /*0020*/ 	.word	0x00000000
.L_5:


//--------------------- .nv.compat                --------------------------
	.section	.nv.compat,"",@"SHT_CUDA_COMPAT_INFO"
	.align	4
        /*0000*/ 	.byte	0x02, 0x09, 0x00, 0x00, 0x02, 0x02, 0x01, 0x00, 0x02, 0x05, 0x05, 0x00, 0x03, 0x07, 0x01, 0x01
        /*0010*/ 	.byte	0x02, 0x03, 0x00, 0x00, 0x02, 0x06, 0x01, 0x00, 0x04, 0x0b, 0x08, 0x00, 0x09, 0x00, 0x00, 0x00
        /*0020*/ 	.byte	0x00, 0x00, 0x00, 0x00


//--------------------- .nv.info._Z12vecMulKernelPiS_S_i --------------------------
	.section	.nv.info._Z12vecMulKernelPiS_S_i,"",@"SHT_CUDA_INFO"
	.sectionflags	@""
	.align	4


	//----- nvinfo : EIATTR_CUDA_API_VERSION
	.align		4
        /*0000*/ 	.byte	0x04, 0x37
        /*0002*/ 	.short	(.L_7 - .L_6)
.L_6:
        /*0004*/ 	.word	0x00000082


	//----- nvinfo : EIATTR_KPARAM_INFO
	.align		4
.L_7:
        /*0008*/ 	.byte	0x04, 0x17
        /*000a*/ 	.short	(.L_9 - .L_8)
.L_8:
        /*000c*/ 	.word	0x00000000
        /*0010*/ 	.short	0x0003
        /*0012*/ 	.short	0x0018
        /*0014*/ 	.byte	0x00, 0xf0, 0x11, 0x00


	//----- nvinfo : EIATTR_KPARAM_INFO
	.align		4
.L_9:
        /*0018*/ 	.byte	0x04, 0x17
        /*001a*/ 	.short	(.L_11 - .L_10)
.L_10:
        /*001c*/ 	.word	0x00000000
        /*0020*/ 	.short	0x0002
        /*0022*/ 	.short	0x0010
        /*0024*/ 	.byte	0x00, 0xf5, 0x21, 0x00


	//----- nvinfo : EIATTR_KPARAM_INFO
	.align		4
.L_11:
        /*0028*/ 	.byte	0x04, 0x17
        /*002a*/ 	.short	(.L_13 - .L_12)
.L_12:
        /*002c*/ 	.word	0x00000000
        /*0030*/ 	.short	0x0001
        /*0032*/ 	.short	0x0008
        /*0034*/ 	.byte	0x00, 0xf5, 0x21, 0x00


	//----- nvinfo : EIATTR_KPARAM_INFO
	.align		4
.L_13:
        /*0038*/ 	.byte	0x04, 0x17
        /*003a*/ 	.short	(.L_15 - .L_14)
.L_14:
        /*003c*/ 	.word	0x00000000
        /*0040*/ 	.short	0x0000
        /*0042*/ 	.short	0x0000
        /*0044*/ 	.byte	0x00, 0xf5, 0x21, 0x00


	//----- nvinfo : EIATTR_SPARSE_MMA_MASK
	.align		4
.L_15:
        /*0048*/ 	.byte	0x03, 0x50
        /*004a*/ 	.short	0x0000


	//----- nvinfo : EIATTR_MAXREG_COUNT
	.align		4
        /*004c*/ 	.byte	0x03, 0x1b
        /*004e*/ 	.short	0x00ff


	//----- nvinfo : EIATTR_MERCURY_ISA_VERSION
	.align		4
        /*0050*/ 	.byte	0x03, 0x5f
        /*0052*/ 	.short	0x0101


	//----- nvinfo : EIATTR_VRC_CTA_INIT_COUNT
	.align		4
        /*0054*/ 	.byte	0x02, 0x4a
	.zero		1
	.zero		1


	//----- nvinfo : EIATTR_EXIT_INSTR_OFFSETS
	.align		4
        /*0058*/ 	.byte	0x04, 0x1c
        /*005a*/ 	.short	(.L_17 - .L_16)


	//   ....[0]....
.L_16:
        /*005c*/ 	.word	0x00000070


	//   ....[1]....
        /*0060*/ 	.word	0x00000130


	//----- nvinfo : EIATTR_CBANK_PARAM_SIZE
	.align		4
.L_17:
        /*0064*/ 	.byte	0x03, 0x19
        /*0066*/ 	.short	0x001c


	//----- nvinfo : EIATTR_PARAM_CBANK
	.align		4
        /*0068*/ 	.byte	0x04, 0x0a
        /*006a*/ 	.short	(.L_19 - .L_18)
	.align		4
.L_18:
        /*006c*/ 	.word	index@(.nv.constant0._Z12vecMulKernelPiS_S_i)
        /*0070*/ 	.short	0x0380
        /*0072*/ 	.short	0x001c


	//----- nvinfo : EIATTR_SW_WAR
	.align		4
.L_19:
        /*0074*/ 	.byte	0x04, 0x36
        /*0076*/ 	.short	(.L_21 - .L_20)
.L_20:
        /*0078*/ 	.word	0x00000008
.L_21:


//--------------------- .nv.callgraph             --------------------------
	.section	.nv.callgraph,"",@"SHT_CUDA_CALLGRAPH"
	.align	4
	.sectionentsize	8
	.align		4
        /*0000*/ 	.word	0x00000000
	.align		4
        /*0004*/ 	.word	0xffffffff
	.align		4
        /*0008*/ 	.word	0x00000000
	.align		4
        /*000c*/ 	.word	0xfffffffe
	.align		4
        /*0010*/ 	.word	0x00000000
	.align		4
        /*0014*/ 	.word	0xfffffffd
	.align		4
        /*0018*/ 	.word	0x00000000
	.align		4
        /*001c*/ 	.word	0xfffffffc


//--------------------- .text._Z12vecMulKernelPiS_S_i --------------------------
	.section	.text._Z12vecMulKernelPiS_S_i,"ax",@progbits
	.align	128
        .global         _Z12vecMulKernelPiS_S_i
        .type           _Z12vecMulKernelPiS_S_i,@function
        .size           _Z12vecMulKernelPiS_S_i,(.L_x_1 - _Z12vecMulKernelPiS_S_i)
        .other          _Z12vecMulKernelPiS_S_i,@"STO_CUDA_ENTRY STV_DEFAULT"
_Z12vecMulKernelPiS_S_i:
.text._Z12vecMulKernelPiS_S_i:
[----:B------:R-:W-:Y:S01]  /*0000*/  LDC R1, c[0x0][0x37c] ;  /* 0x0000df00ff017b82 */ /* 0x000fe20000000800 */
[----:B------:R-:W0:Y:S07]  /*0010*/  S2R R0, SR_TID.X ;  /* 0x0000000000007919 */ /* 0x000e2e0000002100 */
[----:B------:R-:W0:Y:S01]  /*0020*/  S2UR UR4, SR_CTAID.X ;  /* 0x00000000000479c3 */ /* 0x000e220000002500 */
[----:B------:R-:W1:Y:S07]  /*0030*/  LDCU UR5, c[0x0][0x398] ;  /* 0x00007300ff0577ac */ /* 0x000e6e0008000800 */
[----:B------:R-:W0:Y:S02]  /*0040*/  LDC R9, c[0x0][0x360] ;  /* 0x0000d800ff097b82 */ /* 0x000e240000000800 */
[----:B0-----:R-:W-:-:S05]  /*0050*/  IMAD R9, R9, UR4, R0 ;  /* 0x0000000409097c24 */ /* 0x001fca000f8e0200 */
[----:B-1----:R-:W-:-:S13]  /*0060*/  ISETP.GE.AND P0, PT, R9, UR5, PT ;  /* 0x0000000509007c0c */ /* 0x002fda000bf06270 */
[----:B------:R-:W-:Y:S05]  /*0070*/  @P0 EXIT ;  /* 0x000000000000094d */ /* 0x000fea0003800000 */
[----:B------:R-:W0:Y:S01]  /*0080*/  LDC.64 R2, c[0x0][0x380] ;  /* 0x0000e000ff027b82 */ /* 0x000e220000000a00 */
[----:B------:R-:W1:Y:S07]  /*0090*/  LDCU.64 UR4, c[0x0][0x358] ;  /* 0x00006b00ff0477ac */ /* 0x000e6e0008000a00 */
[----:B------:R-:W2:Y:S08]  /*00a0*/  LDC.64 R4, c[0x0][0x388] ;  /* 0x0000e200ff047b82 */ /* 0x000eb00000000a00 */
[----:B------:R-:W3:Y:S01]  /*00b0*/  LDC.64 R6, c[0x0][0x390] ;  /* 0x0000e400ff067b82 */ /* 0x000ee20000000a00 */
[----:B0-----:R-:W-:-:S06]  /*00c0*/  IMAD.WIDE R2, R9, 0x4, R2 ;  /* 0x0000000409027825 */ /* 0x001fcc00078e0202 */
[----:B-1----:R-:W4:Y:S01]  /*00d0*/  LDG.E R2, desc[UR4][R2.64] ;  /* 0x0000000402027981 */ /* 0x002f22000c1e1900 */
[----:B--2---:R-:W-:-:S06]  /*00e0*/  IMAD.WIDE R4, R9, 0x4, R4 ;  /* 0x0000000409047825 */ /* 0x004fcc00078e0204 */
[----:B------:R-:W4:Y:S01]  /*00f0*/  LDG.E R5, desc[UR4][R4.64] ;  /* 0x0000000404057981 */ /* 0x000f22000c1e1900 */
[----:B---3--:R-:W-:-:S04]  /*0100*/  IMAD.WIDE R6, R9, 0x4, R6 ;  /* 0x0000000409067825 */ /* 0x008fc800078e0206 */
[----:B----4-:R-:W-:-:S05]  /*0110*/  IMAD R9, R2, R5, RZ ;  /* 0x0000000502097224 */ /* 0x010fca00078e02ff */
[----:B------:R-:W-:Y:S01]  /*0120*/  STG.E desc[UR4][R6.64], R9 ;  /* 0x0000000906007986 */ /* 0x000fe2000c101904 */
[----:B------:R-:W-:Y:S05]  /*0130*/  EXIT ;  /* 0x000000000000794d */ /* 0x000fea0003800000 */
.L_x_0:
[----:B------:R-:W-:-:S00]  /*0140*/  BRA `(.L_x_0) ;  /* 0xfffffffc00fc7947 */ /* 0x000fc0000383ffff */
[----:B------:R-:W-:-:S00]  /*0150*/  NOP ;  /* 0x0000000000007918 */ /* 0x000fc00000000000 */
        /* <DEDUP_REMOVED lines=10> */
.L_x_1:


//--------------------- .nv.shared.reserved.0     --------------------------
	.section	.nv.shared.reserved.0,"aw",@nobits
	.weak		__nv_reservedSMEM_offset_0_alias
	.size		__nv_reservedSMEM_offset_0_alias, 0, 64
	.other		__nv_reservedSMEM_offset_0_alias,@"STO_CUDA_RESERVED_SHARED STV_DEFAULT"
__nv_reservedSMEM_offset_0_alias:
	.zero		0
	.zero		64


//--------------------- .nv.constant0._Z12vecMulKernelPiS_S_i --------------------------
	.section	.nv.constant0._Z12vecMulKernelPiS_S_i,"a",@progbits
	.sectionflags	@""
	.align	4
.nv.constant0._Z12vecMulKernelPiS_S_i:
	.zero		924


//--------------------- SYMBOLS --------------------------

	.type		.nv.reservedSmem.offset0,@object
	.size		.nv.reservedSmem.offset0,0x4
